//
// Generated by NVIDIA NVVM Compiler
//
// Compiler Build ID: CL-36424714
// Cuda compilation tools, release 13.0, V13.0.88
// Based on NVVM 20.0.0
//

.version 9.0
.target sm_100
.address_size 64

	// .globl	_Z13bfsCudaKernelP6vertexi
.extern .func  (.param .b64 func_retval0) malloc
(
	.param .b64 malloc_param_0
)
;
.extern .func free
(
	.param .b64 free_param_0
)
;

.visible .entry _Z13bfsCudaKernelP6vertexi(
	.param .u64 .ptr .align 1 _Z13bfsCudaKernelP6vertexi_param_0,
	.param .u32 _Z13bfsCudaKernelP6vertexi_param_1
)
{
	.reg .pred 	%p<30>;
	.reg .b32 	%r<52>;
	.reg .b64 	%rd<13>;

	ld.param.u64 	%rd6, [_Z13bfsCudaKernelP6vertexi_param_0];
	ld.param.u32 	%r8, [_Z13bfsCudaKernelP6vertexi_param_1];
	cvta.to.global.u64 	%rd1, %rd6;
	mov.u32 	%r9, %tid.x;
	mov.u32 	%r10, %ctaid.x;
	mov.u32 	%r11, %ntid.x;
	mad.lo.s32 	%r51, %r10, %r11, %r9;
	{ // callseq 0, 0
	.param .b64 param0;
	st.param.b64 	[param0], 8;
	.param .b64 retval0;
	call.uni (retval0), 
	malloc, 
	(
	param0
	);
	ld.param.b64 	%rd7, [retval0];
	} // callseq 0
	mul.wide.s32 	%rd8, %r51, 16;
	add.s64 	%rd9, %rd1, %rd8;
	ld.global.u32 	%r12, [%rd9+8];
	st.u32 	[%rd7], %r12;
	ld.global.u32 	%r13, [%rd9+12];
	st.u32 	[%rd7+4], %r13;
	mul.lo.s32 	%r2, %r8, %r8;
	setp.ge.s32 	%p1, %r51, %r2;
	@%p1 bra 	$L__BB0_40;
	mul.wide.s32 	%rd12, %r8, 16;
$L__BB0_2:
	ld.u32 	%r4, [%rd7];
	ld.u32 	%r5, [%rd7+4];
	mul.lo.s32 	%r6, %r4, %r8;
	add.s32 	%r14, %r6, %r5;
	mul.wide.s32 	%rd10, %r14, 16;
	add.s64 	%rd3, %rd1, %rd10;
	ld.global.u32 	%r15, [%rd3];
	setp.eq.s32 	%p2, %r15, -1;
	@%p2 bra 	$L__BB0_39;
	setp.lt.s32 	%p3, %r4, 1;
	@%p3 bra 	$L__BB0_21;
	sub.s32 	%r16, %r6, %r8;
	add.s32 	%r17, %r16, %r5;
	mul.wide.s32 	%rd11, %r17, 16;
	add.s64 	%rd4, %rd1, %rd11;
	ld.global.u32 	%r18, [%rd4];
	setp.eq.s32 	%p4, %r18, -1;
	@%p4 bra 	$L__BB0_7;
	ld.global.u32 	%r19, [%rd4+4];
	setp.ne.s32 	%p5, %r19, 0;
	@%p5 bra 	$L__BB0_7;
	mov.b32 	%r20, 1;
	st.global.u32 	[%rd4+4], %r20;
$L__BB0_7:
	setp.lt.s32 	%p6, %r5, 1;
	@%p6 bra 	$L__BB0_14;
	ld.global.u32 	%r21, [%rd4+-16];
	setp.eq.s32 	%p7, %r21, -1;
	@%p7 bra 	$L__BB0_11;
	ld.global.u32 	%r22, [%rd4+-12];
	setp.ne.s32 	%p8, %r22, 0;
	@%p8 bra 	$L__BB0_11;
	mov.b32 	%r23, 1;
	st.global.u32 	[%rd4+-12], %r23;
$L__BB0_11:
	ld.global.u32 	%r24, [%rd3+-16];
	setp.eq.s32 	%p9, %r24, -1;
	@%p9 bra 	$L__BB0_14;
	ld.global.u32 	%r25, [%rd3+-12];
	setp.ne.s32 	%p10, %r25, 0;
	@%p10 bra 	$L__BB0_14;
	mov.b32 	%r26, 1;
	st.global.u32 	[%rd3+-12], %r26;
$L__BB0_14:
	add.s32 	%r27, %r5, 1;
	setp.ge.s32 	%p11, %r27, %r8;
	@%p11 bra 	$L__BB0_21;
	ld.global.u32 	%r28, [%rd4+16];
	setp.eq.s32 	%p12, %r28, -1;
	@%p12 bra 	$L__BB0_18;
	ld.global.u32 	%r29, [%rd4+20];
	setp.ne.s32 	%p13, %r29, 0;
	@%p13 bra 	$L__BB0_18;
	mov.b32 	%r30, 1;
	st.global.u32 	[%rd4+20], %r30;
$L__BB0_18:
	ld.global.u32 	%r31, [%rd3+16];
	setp.eq.s32 	%p14, %r31, -1;
	@%p14 bra 	$L__BB0_21;
	ld.global.u32 	%r32, [%rd3+20];
	setp.ne.s32 	%p15, %r32, 0;
	@%p15 bra 	$L__BB0_21;
	mov.b32 	%r33, 1;
	st.global.u32 	[%rd3+20], %r33;
$L__BB0_21:
	add.s32 	%r34, %r4, 1;
	setp.ge.s32 	%p16, %r34, %r8;
	@%p16 bra 	$L__BB0_39;
	add.s64 	%rd5, %rd3, %rd12;
	ld.global.u32 	%r35, [%rd5];
	setp.eq.s32 	%p17, %r35, -1;
	@%p17 bra 	$L__BB0_25;
	ld.global.u32 	%r36, [%rd5+4];
	setp.ne.s32 	%p18, %r36, 0;
	@%p18 bra 	$L__BB0_25;
	mov.b32 	%r37, 1;
	st.global.u32 	[%rd5+4], %r37;
$L__BB0_25:
	setp.lt.s32 	%p19, %r5, 1;
	@%p19 bra 	$L__BB0_32;
	ld.global.u32 	%r38, [%rd3+-16];
	setp.eq.s32 	%p20, %r38, -1;
	@%p20 bra 	$L__BB0_29;
	ld.global.u32 	%r39, [%rd3+-12];
	setp.ne.s32 	%p21, %r39, 0;
	@%p21 bra 	$L__BB0_29;
	mov.b32 	%r40, 1;
	st.global.u32 	[%rd3+-12], %r40;
$L__BB0_29:
	ld.global.u32 	%r41, [%rd5+-16];
	setp.eq.s32 	%p22, %r41, -1;
	@%p22 bra 	$L__BB0_32;
	ld.global.u32 	%r42, [%rd5+-12];
	setp.ne.s32 	%p23, %r42, 0;
	@%p23 bra 	$L__BB0_32;
	mov.b32 	%r43, 1;
	st.global.u32 	[%rd5+-12], %r43;
$L__BB0_32:
	add.s32 	%r44, %r5, 1;
	setp.ge.s32 	%p24, %r44, %r8;
	@%p24 bra 	$L__BB0_39;
	ld.global.u32 	%r45, [%rd3+16];
	setp.eq.s32 	%p25, %r45, -1;
	@%p25 bra 	$L__BB0_36;
	ld.global.u32 	%r46, [%rd3+20];
	setp.ne.s32 	%p26, %r46, 0;
	@%p26 bra 	$L__BB0_36;
	mov.b32 	%r47, 1;
	st.global.u32 	[%rd3+20], %r47;
$L__BB0_36:
	ld.global.u32 	%r48, [%rd5+16];
	setp.eq.s32 	%p27, %r48, -1;
	@%p27 bra 	$L__BB0_39;
	ld.global.u32 	%r49, [%rd5+20];
	setp.ne.s32 	%p28, %r49, 0;
	@%p28 bra 	$L__BB0_39;
	mov.b32 	%r50, 1;
	st.global.u32 	[%rd5+20], %r50;
$L__BB0_39:
	add.s32 	%r51, %r51, 1;
	setp.lt.s32 	%p29, %r51, %r2;
	@%p29 bra 	$L__BB0_2;
$L__BB0_40:
	{ // callseq 1, 0
	.param .b64 param0;
	st.param.b64 	[param0], %rd7;
	call.uni 
	free, 
	(
	param0
	);
	} // callseq 1
	bar.sync 	0;
	ret;

}


// ===== COMPILED SASS (sm_100) =====

	.target	sm_100

	.elftype	@"ET_EXEC"


//--------------------- .note.nv.tkinfo           --------------------------
	.section	.note.nv.tkinfo,"",@"SHT_NOTE"
	.sectionflags	@"SHF_NOTE_NV_TKINFO"
	.tkinfo
        /*0018*/ 	.word	0x00000002
        /*0030*/ 	.string	""
        /*0030*/ 	.string	"ptxas"
        /*0030*/ 	.string	"Cuda compilation tools, release 13.0, V13.0.88"
        /*0030*/ 	.string	"Build cuda_13.0.r13.0/compiler.36424714_0"
        /*0030*/ 	.string	"-arch sm_100 -m 64 "



//--------------------- .note.nv.cuinfo           --------------------------
	.section	.note.nv.cuinfo,"",@"SHT_NOTE"
	.sectionflags	@"SHF_NOTE_NV_CUINFO"
        /*0018*/ 	.short	0x0002
        /*001a*/ 	.short	0x0064
        /*001c*/ 	.short	0x0082
	.zero		2


//--------------------- .nv.info                  --------------------------
	.section	.nv.info,"",@"SHT_CUDA_INFO"
	.align	4


	//----- nvinfo : EIATTR_REGCOUNT
	.align		4
        /*0000*/ 	.byte	0x04, 0x2f
        /*0002*/ 	.short	(.L_1 - .L_0)
	.align		4
.L_0:
        /*0004*/ 	.word	index@(_Z13bfsCudaKernelP6vertexi)
        /*0008*/ 	.word	0x00000018


	//----- nvinfo : EIATTR_FRAME_SIZE
	.align		4
.L_1:
        /*000c*/ 	.byte	0x04, 0x11
        /*000e*/ 	.short	(.L_3 - .L_2)
	.align		4
.L_2:
        /*0010*/ 	.word	index@(_Z13bfsCudaKernelP6vertexi)
        /*0014*/ 	.word	0x00000000


	//----- nvinfo : EIATTR_MIN_STACK_SIZE
	.align		4
.L_3:
        /*0018*/ 	.byte	0x04, 0x12
        /*001a*/ 	.short	(.L_5 - .L_4)
	.align		4
.L_4:
        /*001c*/ 	.word	index@(_Z13bfsCudaKernelP6vertexi)
        /*0020*/ 	.word	0x00000000
.L_5:


//--------------------- .nv.compat                --------------------------
	.section	.nv.compat,"",@"SHT_CUDA_COMPAT_INFO"
	.align	4
        /*0000*/ 	.byte	0x02, 0x09, 0x00, 0x00, 0x02, 0x02, 0x01, 0x00, 0x02, 0x05, 0x05, 0x00, 0x03, 0x07, 0x01, 0x01
        /*0010*/ 	.byte	0x02, 0x03, 0x00, 0x00, 0x02, 0x06, 0x01, 0x00, 0x04, 0x0b, 0x08, 0x00, 0x09, 0x00, 0x00, 0x00
        /*0020*/ 	.byte	0x00, 0x00, 0x00, 0x00


//--------------------- .nv.info._Z13bfsCudaKernelP6vertexi --------------------------
	.section	.nv.info._Z13bfsCudaKernelP6vertexi,"",@"SHT_CUDA_INFO"
	.sectionflags	@""
	.align	4


	//----- nvinfo : EIATTR_CUDA_API_VERSION
	.align		4
        /*0000*/ 	.byte	0x04, 0x37
        /*0002*/ 	.short	(.L_7 - .L_6)
.L_6:
        /*0004*/ 	.word	0x00000082


	//----- nvinfo : EIATTR_KPARAM_INFO
	.align		4
.L_7:
        /*0008*/ 	.byte	0x04, 0x17
        /*000a*/ 	.short	(.L_9 - .L_8)
.L_8:
        /*000c*/ 	.word	0x00000000
        /*0010*/ 	.short	0x0001
        /*0012*/ 	.short	0x0008
        /*0014*/ 	.byte	0x00, 0xf0, 0x11, 0x00


	//----- nvinfo : EIATTR_KPARAM_INFO
	.align		4
.L_9:
        /*0018*/ 	.byte	0x04, 0x17
        /*001a*/ 	.short	(.L_11 - .L_10)
.L_10:
        /*001c*/ 	.word	0x00000000
        /*0020*/ 	.short	0x0000
        /*0022*/ 	.short	0x0000
        /*0024*/ 	.byte	0x00, 0xf5, 0x21, 0x00


	//----- nvinfo : EIATTR_SPARSE_MMA_MASK
	.align		4
.L_11:
        /*0028*/ 	.byte	0x03, 0x50
        /*002a*/ 	.short	0x0000


	//----- nvinfo : EIATTR_MAXREG_COUNT
	.align		4
        /*002c*/ 	.byte	0x03, 0x1b
        /*002e*/ 	.short	0x00ff


	//----- nvinfo : EIATTR_NUM_BARRIERS
	.align		4
        /*0030*/ 	.byte	0x02, 0x4c
        /*0032*/ 	.byte	0x01
	.zero		1


	//----- nvinfo : EIATTR_EXTERNS
	.align		4
        /*0034*/ 	.byte	0x04, 0x0f
        /*0036*/ 	.short	(.L_13 - .L_12)


	//   ....[0]....
	.align		4
.L_12:
        /*0038*/ 	.word	index@(malloc)


	//   ....[1]....
	.align		4
        /*003c*/ 	.word	index@(free)


	//----- nvinfo : EIATTR_MERCURY_ISA_VERSION
	.align		4
.L_13:
        /*0040*/ 	.byte	0x03, 0x5f
        /*0042*/ 	.short	0x0101


	//----- nvinfo : EIATTR_VRC_CTA_INIT_COUNT
	.align		4
        /*0044*/ 	.byte	0x02, 0x4a
	.zero		1
	.zero		1


	//----- nvinfo : EIATTR_SYSCALL_OFFSETS
	.align		4
        /*0048*/ 	.byte	0x04, 0x46
        /*004a*/ 	.short	(.L_15 - .L_14)


	//   ....[0]....
.L_14:
        /*004c*/ 	.word	0x000000b0


	//   ....[1]....
        /*0050*/ 	.word	0x00000940


	//----- nvinfo : EIATTR_EXIT_INSTR_OFFSETS
	.align		4
.L_15:
        /*0054*/ 	.byte	0x04, 0x1c
        /*0056*/ 	.short	(.L_17 - .L_16)


	//   ....[0]....
.L_16:
        /*0058*/ 	.word	0x00000970


	//----- nvinfo : EIATTR_CRS_STACK_SIZE
	.align		4
.L_17:
        /*005c*/ 	.byte	0x04, 0x1e
        /*005e*/ 	.short	(.L_19 - .L_18)
.L_18:
        /*0060*/ 	.word	0x00000000


	//----- nvinfo : EIATTR_CBANK_PARAM_SIZE
	.align		4
.L_19:
        /*0064*/ 	.byte	0x03, 0x19
        /*0066*/ 	.short	0x000c


	//----- nvinfo : EIATTR_PARAM_CBANK
	.align		4
        /*0068*/ 	.byte	0x04, 0x0a
        /*006a*/ 	.short	(.L_21 - .L_20)
	.align		4
.L_20:
        /*006c*/ 	.word	index@(.nv.constant0._Z13bfsCudaKernelP6vertexi)
        /*0070*/ 	.short	0x0380
        /*0072*/ 	.short	0x000c


	//----- nvinfo : EIATTR_SW_WAR
	.align		4
.L_21:
        /*0074*/ 	.byte	0x04, 0x36
        /*0076*/ 	.short	(.L_23 - .L_22)
.L_22:
        /*0078*/ 	.word	0x00000008
.L_23:


//--------------------- .nv.callgraph             --------------------------
	.section	.nv.callgraph,"",@"SHT_CUDA_CALLGRAPH"
	.align	4
	.sectionentsize	8
	.align		4
        /*0000*/ 	.word	0x00000000
	.align		4
        /*0004*/ 	.word	0xffffffff
	.align		4
        /*0008*/ 	.word	index@(_Z13bfsCudaKernelP6vertexi)
	.align		4
        /*000c*/ 	.word	index@(free)
	.align		4
        /*0010*/ 	.word	index@(_Z13bfsCudaKernelP6vertexi)
	.align		4
        /*0014*/ 	.word	index@(malloc)
	.align		4
        /*0018*/ 	.word	0x00000000
	.align		4
        /*001c*/ 	.word	0xfffffffe
	.align		4
        /*0020*/ 	.word	0x00000000
	.align		4
        /*0024*/ 	.word	0xfffffffd
	.align		4
        /*0028*/ 	.word	0x00000000
	.align		4
        /*002c*/ 	.word	0xfffffffc


//--------------------- .nv.constant4             --------------------------
	.section	.nv.constant4,"a",@progbits
	.align	8
	.align		8
.nv.constant4:
        /*0000*/ 	.dword	malloc
	.align		8
        /*0008*/ 	.dword	free


//--------------------- .text._Z13bfsCudaKernelP6vertexi --------------------------
	.section	.text._Z13bfsCudaKernelP6vertexi,"ax",@progbits
	.align	128
        .global         _Z13bfsCudaKernelP6vertexi
        .type           _Z13bfsCudaKernelP6vertexi,@function
        .size           _Z13bfsCudaKernelP6vertexi,(.L_x_26 - _Z13bfsCudaKernelP6vertexi)
        .other          _Z13bfsCudaKernelP6vertexi,@"STO_CUDA_ENTRY STV_DEFAULT"
_Z13bfsCudaKernelP6vertexi:
.text._Z13bfsCudaKernelP6vertexi:
[----:B------:R-:W0:Y:S01]  /*0000*/  LDC R1, c[0x0][0x37c] ;  /* 0x0000df00ff017b82 */ /* 0x000e220000000800 */
[----:B------:R-:W1:Y:S07]  /*0010*/  S2R R16, SR_TID.X ;  /* 0x0000000000107919 */ /* 0x000e6e0000002100 */
[----:B------:R-:W1:Y:S01]  /*0020*/  S2UR UR4, SR_CTAID.X ;  /* 0x00000000000479c3 */ /* 0x000e620000002500 */
[----:B------:R-:W-:Y:S01]  /*0030*/  MOV R0, 0x0 ;  /* 0x0000000000007802 */ /* 0x000fe20000000f00 */
[----:B------:R-:W-:Y:S01]  /*0040*/  IMAD.MOV.U32 R4, RZ, RZ, 0x8 ;  /* 0x00000008ff047424 */ /* 0x000fe200078e00ff */
[----:B------:R-:W2:Y:S05]  /*0050*/  LDCU.64 UR36, c[0x0][0x358] ;  /* 0x00006b00ff2477ac */ /* 0x000eaa0008000a00 */
[----:B------:R-:W1:Y:S08]  /*0060*/  LDC R5, c[0x0][0x360] ;  /* 0x0000d800ff057b82 */ /* 0x000e700000000800 */
[----:B------:R3:W4:Y:S01]  /*0070*/  LDC.64 R2, c[0x4][R0] ;  /* 0x0100000000027b82 */ /* 0x0007220000000a00 */
[----:B-1----:R-:W-:-:S02]  /*0080*/  IMAD R16, R5, UR4, R16 ;  /* 0x0000000405107c24 */ /* 0x002fc4000f8e0210 */
[----:B0-23--:R-:W-:-:S07]  /*0090*/  IMAD.MOV.U32 R5, RZ, RZ, RZ ;  /* 0x000000ffff057224 */ /* 0x00dfce00078e00ff */
[----:B------:R-:W-:-:S07]  /*00a0*/  LEPC R20, `(.L_x_0) ;  /* 0x000000001014794e */ /* 0x000fce0000000000 */
[----:B----4-:R-:W-:Y:S05]  /*00b0*/  CALL.ABS.NOINC R2 ;  /* 0x0000000002007343 */ /* 0x010fea0003c00000 */
.L_x_0:
[----:B------:R-:W0:Y:S08]  /*00c0*/  LDC.64 R6, c[0x0][0x380] ;  /* 0x0000e000ff067b82 */ /* 0x000e300000000a00 */
[----:B------:R-:W1:Y:S08]  /*00d0*/  LDC R11, c[0x0][0x388] ;  /* 0x0000e200ff0b7b82 */ /* 0x000e700000000800 */
[----:B------:R-:W2:Y:S01]  /*00e0*/  LDC R9, c[0x0][0x388] ;  /* 0x0000e200ff097b82 */ /* 0x000ea20000000800 */
[----:B0-----:R-:W-:-:S07]  /*00f0*/  IMAD.WIDE R6, R16, 0x10, R6 ;  /* 0x0000001010067825 */ /* 0x001fce00078e0206 */
[----:B------:R-:W0:Y:S01]  /*0100*/  LDC.64 R2, c[0x0][0x380] ;  /* 0x0000e000ff027b82 */ /* 0x000e220000000a00 */
[----:B------:R-:W3:Y:S04]  /*0110*/  LDG.E R13, desc[UR36][R6.64+0x8] ;  /* 0x00000824060d7981 */ /* 0x000ee8000c1e1900 */
[----:B---3--:R3:W-:Y:S04]  /*0120*/  ST.E desc[UR36][R4.64], R13 ;  /* 0x0000000d04007985 */ /* 0x0087e8000c101924 */
[----:B------:R-:W4:Y:S01]  /*0130*/  LDG.E R15, desc[UR36][R6.64+0xc] ;  /* 0x00000c24060f7981 */ /* 0x000f22000c1e1900 */
[----:B-1----:R-:W-:Y:S01]  /*0140*/  IMAD R11, R11, R11, RZ ;  /* 0x0000000b0b0b7224 */ /* 0x002fe200078e02ff */
[----:B------:R-:W-:Y:S04]  /*0150*/  BSSY.RECONVERGENT B2, `(.L_x_1) ;  /* 0x000007b000027945 */ /* 0x000fe80003800200 */
[----:B------:R-:W-:Y:S01]  /*0160*/  ISETP.GE.AND P0, PT, R16, R11, PT ;  /* 0x0000000b1000720c */ /* 0x000fe20003f06270 */
[----:B----4-:R3:W-:-:S12]  /*0170*/  ST.E desc[UR36][R4.64+0x4], R15 ;  /* 0x0000040f04007985 */ /* 0x0107d8000c101924 */
[----:B0-2---:R-:W-:Y:S05]  /*0180*/  @P0 BRA `(.L_x_2) ;  /* 0x0000000400dc0947 */ /* 0x005fea0003800000 */
.L_x_23:
[----:B--2---:R-:W2:Y:S04]  /*0190*/  LD.E R8, desc[UR36][R4.64] ;  /* 0x0000002404087980 */ /* 0x004ea8000c101900 */
[----:B------:R-:W2:Y:S02]  /*01a0*/  LD.E R0, desc[UR36][R4.64+0x4] ;  /* 0x0000042404007980 */ /* 0x000ea4000c101900 */
[----:B-12-4-:R-:W-:-:S04]  /*01b0*/  IMAD R7, R8, R9, R0 ;  /* 0x0000000908077224 */ /* 0x016fc800078e0200 */
[----:B------:R-:W-:-:S05]  /*01c0*/  IMAD.WIDE R6, R7, 0x10, R2 ;  /* 0x0000001007067825 */ /* 0x000fca00078e0202 */
[----:B------:R-:W2:Y:S01]  /*01d0*/  LDG.E R10, desc[UR36][R6.64] ;  /* 0x00000024060a7981 */ /* 0x000ea2000c1e1900 */
[----:B------:R-:W-:Y:S01]  /*01e0*/  BSSY.RECONVERGENT B1, `(.L_x_3) ;  /* 0x000006e000017945 */ /* 0x000fe20003800200 */
[----:B--2---:R-:W-:-:S13]  /*01f0*/  ISETP.NE.AND P0, PT, R10, -0x1, PT ;  /* 0xffffffff0a00780c */ /* 0x004fda0003f05270 */
[----:B0--3--:R-:W-:Y:S05]  /*0200*/  @!P0 BRA `(.L_x_4) ;  /* 0x0000000400ac8947 */ /* 0x009fea0003800000 */
[----:B------:R-:W-:Y:S01]  /*0210*/  ISETP.GE.AND P0, PT, R8, 0x1, PT ;  /* 0x000000010800780c */ /* 0x000fe20003f06270 */
[----:B------:R-:W-:-:S12]  /*0220*/  BSSY.RECONVERGENT B0, `(.L_x_5) ;  /* 0x0000035000007945 */ /* 0x000fd80003800200 */
[----:B------:R-:W-:Y:S05]  /*0230*/  @!P0 BRA `(.L_x_6) ;  /* 0x0000000000cc8947 */ /* 0x000fea0003800000 */
[----:B---3--:R-:W-:-:S04]  /*0240*/  IMAD R13, R8, R9, -R9 ;  /* 0x00000009080d7224 */ /* 0x008fc800078e0a09 */
[----:B------:R-:W-:-:S04]  /*0250*/  IMAD.IADD R13, R0, 0x1, R13 ;  /* 0x00000001000d7824 */ /* 0x000fc800078e020d */
[----:B------:R-:W-:-:S05]  /*0260*/  IMAD.WIDE R12, R13, 0x10, R2 ;  /* 0x000000100d0c7825 */ /* 0x000fca00078e0202 */
[----:B------:R-:W2:Y:S01]  /*0270*/  LDG.E R10, desc[UR36][R12.64] ;  /* 0x000000240c0a7981 */ /* 0x000ea2000c1e1900 */
[----:B------:R-:W-:Y:S01]  /*0280*/  BSSY.RECONVERGENT B3, `(.L_x_7) ;  /* 0x0000008000037945 */ /* 0x000fe20003800200 */
[----:B------:R-:W-:Y:S02]  /*0290*/  ISETP.GE.AND P0, PT, R0, 0x1, PT ;  /* 0x000000010000780c */ /* 0x000fe40003f06270 */
[----:B--2---:R-:W-:-:S13]  /*02a0*/  ISETP.NE.AND P1, PT, R10, -0x1, PT ;  /* 0xffffffff0a00780c */ /* 0x004fda0003f25270 */
[----:B------:R-:W-:Y:S05]  /*02b0*/  @!P1 BRA `(.L_x_8) ;  /* 0x0000000000109947 */ /* 0x000fea0003800000 */
[----:B------:R-:W2:Y:S02]  /*02c0*/  LDG.E R10, desc[UR36][R12.64+0x4] ;  /* 0x000004240c0a7981 */ /* 0x000ea4000c1e1900 */
[----:B--2---:R-:W-:-:S13]  /*02d0*/  ISETP.NE.AND P1, PT, R10, RZ, PT ;  /* 0x000000ff0a00720c */ /* 0x004fda0003f25270 */
[----:B------:R-:W-:-:S05]  /*02e0*/  @!P1 IMAD.MOV.U32 R15, RZ, RZ, 0x1 ;  /* 0x00000001ff0f9424 */ /* 0x000fca00078e00ff */
[----:B------:R0:W-:Y:S02]  /*02f0*/  @!P1 STG.E desc[UR36][R12.64+0x4], R15 ;  /* 0x0000040f0c009986 */ /* 0x0001e4000c101924 */
.L_x_8:
[----:B------:R-:W-:Y:S05]  /*0300*/  BSYNC.RECONVERGENT B3 ;  /* 0x0000000000037941 */ /* 0x000fea0003800200 */
.L_x_7:
[----:B------:R-:W-:Y:S04]  /*0310*/  BSSY.RECONVERGENT B3, `(.L_x_9) ;  /* 0x0000012000037945 */ /* 0x000fe80003800200 */
[----:B------:R-:W-:Y:S05]  /*0320*/  @!P0 BRA `(.L_x_10) ;  /* 0x0000000000408947 */ /* 0x000fea0003800000 */
[----:B------:R-:W2:Y:S01]  /*0330*/  LDG.E R10, desc[UR36][R12.64+-0x10] ;  /* 0xfffff0240c0a7981 */ /* 0x000ea2000c1e1900 */
[----:B------:R-:W-:Y:S01]  /*0340*/  BSSY.RECONVERGENT B4, `(.L_x_11) ;  /* 0x0000007000047945 */ /* 0x000fe20003800200 */
[----:B--2---:R-:W-:-:S13]  /*0350*/  ISETP.NE.AND P0, PT, R10, -0x1, PT ;  /* 0xffffffff0a00780c */ /* 0x004fda0003f05270 */
[----:B------:R-:W-:Y:S05]  /*0360*/  @!P0 BRA `(.L_x_12) ;  /* 0x0000000000108947 */ /* 0x000fea0003800000 */
[----:B------:R-:W2:Y:S02]  /*0370*/  LDG.E R10, desc[UR36][R12.64+-0xc] ;  /* 0xfffff4240c0a7981 */ /* 0x000ea4000c1e1900 */
[----:B--2---:R-:W-:-:S13]  /*0380*/  ISETP.NE.AND P0, PT, R10, RZ, PT ;  /* 0x000000ff0a00720c */ /* 0x004fda0003f05270 */
[----:B0-----:R-:W-:-:S05]  /*0390*/  @!P0 IMAD.MOV.U32 R15, RZ, RZ, 0x1 ;  /* 0x00000001ff0f8424 */ /* 0x001fca00078e00ff */
[----:B------:R1:W-:Y:S02]  /*03a0*/  @!P0 STG.E desc[UR36][R12.64+-0xc], R15 ;  /* 0xfffff40f0c008986 */ /* 0x0003e4000c101924 */
.L_x_12:
[----:B------:R-:W-:Y:S05]  /*03b0*/  BSYNC.RECONVERGENT B4 ;  /* 0x0000000000047941 */ /* 0x000fea0003800200 */
.L_x_11:
[----:B------:R-:W2:Y:S02]  /*03c0*/  LDG.E R10, desc[UR36][R6.64+-0x10] ;  /* 0xfffff024060a7981 */ /* 0x000ea4000c1e1900 */
[----:B--2---:R-:W-:-:S13]  /*03d0*/  ISETP.NE.AND P0, PT, R10, -0x1, PT ;  /* 0xffffffff0a00780c */ /* 0x004fda0003f05270 */
[----:B------:R-:W-:Y:S05]  /*03e0*/  @!P0 BRA `(.L_x_10) ;  /* 0x0000000000108947 */ /* 0x000fea0003800000 */
[----:B------:R-:W2:Y:S02]  /*03f0*/  LDG.E R10, desc[UR36][R6.64+-0xc] ;  /* 0xfffff424060a7981 */ /* 0x000ea4000c1e1900 */
[----:B--2---:R-:W-:-:S13]  /*0400*/  ISETP.NE.AND P0, PT, R10, RZ, PT ;  /* 0x000000ff0a00720c */ /* 0x004fda0003f05270 */
[----:B01----:R-:W-:-:S05]  /*0410*/  @!P0 IMAD.MOV.U32 R15, RZ, RZ, 0x1 ;  /* 0x00000001ff0f8424 */ /* 0x003fca00078e00ff */
[----:B------:R2:W-:Y:S02]  /*0420*/  @!P0 STG.E desc[UR36][R6.64+-0xc], R15 ;  /* 0xfffff40f06008986 */ /* 0x0005e4000c101924 */
.L_x_10:
[----:B------:R-:W-:Y:S05]  /*0430*/  BSYNC.RECONVERGENT B3 ;  /* 0x0000000000037941 */ /* 0x000fea0003800200 */
.L_x_9:
[----:B------:R-:W-:-:S05]  /*0440*/  VIADD R10, R0, 0x1 ;  /* 0x00000001000a7836 */ /* 0x000fca0000000000 */
[----:B------:R-:W-:-:S13]  /*0450*/  ISETP.GE.AND P0, PT, R10, R9, PT ;  /* 0x000000090a00720c */ /* 0x000fda0003f06270 */
[----:B------:R-:W-:Y:S05]  /*0460*/  @P0 BRA `(.L_x_6) ;  /* 0x0000000000400947 */ /* 0x000fea0003800000 */
[----:B------:R-:W3:Y:S01]  /*0470*/  LDG.E R10, desc[UR36][R12.64+0x10] ;  /* 0x000010240c0a7981 */ /* 0x000ee2000c1e1900 */
[----:B------:R-:W-:Y:S01]  /*0480*/  BSSY.RECONVERGENT B3, `(.L_x_13) ;  /* 0x0000007000037945 */ /* 0x000fe20003800200 */
[----:B---3--:R-:W-:-:S13]  /*0490*/  ISETP.NE.AND P0, PT, R10, -0x1, PT ;  /* 0xffffffff0a00780c */ /* 0x008fda0003f05270 */
[----:B------:R-:W-:Y:S05]  /*04a0*/  @!P0 BRA `(.L_x_14) ;  /* 0x0000000000108947 */ /* 0x000fea0003800000 */
[----:B------:R-:W3:Y:S02]  /*04b0*/  LDG.E R10, desc[UR36][R12.64+0x14] ;  /* 0x000014240c0a7981 */ /* 0x000ee4000c1e1900 */
[----:B---3--:R-:W-:-:S13]  /*04c0*/  ISETP.NE.AND P0, PT, R10, RZ, PT ;  /* 0x000000ff0a00720c */ /* 0x008fda0003f05270 */
[----:B012---:R-:W-:-:S05]  /*04d0*/  @!P0 IMAD.MOV.U32 R15, RZ, RZ, 0x1 ;  /* 0x00000001ff0f8424 */ /* 0x007fca00078e00ff */
[----:B------:R3:W-:Y:S02]  /*04e0*/  @!P0 STG.E desc[UR36][R12.64+0x14], R15 ;  /* 0x0000140f0c008986 */ /* 0x0007e4000c101924 */
.L_x_14:
[----:B------:R-:W-:Y:S05]  /*04f0*/  BSYNC.RECONVERGENT B3 ;  /* 0x0000000000037941 */ /* 0x000fea0003800200 */
.L_x_13:
[----:B------:R-:W4:Y:S02]  /*0500*/  LDG.E R10, desc[UR36][R6.64+0x10] ;  /* 0x00001024060a7981 */ /* 0x000f24000c1e1900 */
[----:B----4-:R-:W-:-:S13]  /*0510*/  ISETP.NE.AND P0, PT, R10, -0x1, PT ;  /* 0xffffffff0a00780c */ /* 0x010fda0003f05270 */
[----:B------:R-:W-:Y:S05]  /*0520*/  @!P0 BRA `(.L_x_6) ;  /* 0x0000000000108947 */ /* 0x000fea0003800000 */
[----:B------:R-:W4:Y:S02]  /*0530*/  LDG.E R10, desc[UR36][R6.64+0x14] ;  /* 0x00001424060a7981 */ /* 0x000f24000c1e1900 */
[----:B----4-:R-:W-:-:S13]  /*0540*/  ISETP.NE.AND P0, PT, R10, RZ, PT ;  /* 0x000000ff0a00720c */ /* 0x010fda0003f05270 */
[----:B01-3--:R-:W-:-:S05]  /*0550*/  @!P0 IMAD.MOV.U32 R13, RZ, RZ, 0x1 ;  /* 0x00000001ff0d8424 */ /* 0x00bfca00078e00ff */
[----:B------:R4:W-:Y:S02]  /*0560*/  @!P0 STG.E desc[UR36][R6.64+0x14], R13 ;  /* 0x0000140d06008986 */ /* 0x0009e4000c101924 */
.L_x_6:
[----:B------:R-:W-:Y:S05]  /*0570*/  BSYNC.RECONVERGENT B0 ;  /* 0x0000000000007941 */ /* 0x000fea0003800200 */
.L_x_5:
[----:B------:R-:W-:-:S05]  /*0580*/  VIADD R8, R8, 0x1 ;  /* 0x0000000108087836 */ /* 0x000fca0000000000 */
[----:B------:R-:W-:-:S13]  /*0590*/  ISETP.GE.AND P0, PT, R8, R9, PT ;  /* 0x000000090800720c */ /* 0x000fda0003f06270 */
[----:B------:R-:W-:Y:S05]  /*05a0*/  @P0 BRA `(.L_x_4) ;  /* 0x0000000000c40947 */ /* 0x000fea0003800000 */
[----:B01-34-:R-:W-:-:S05]  /*05b0*/  IMAD.WIDE R12, R9, 0x10, R6 ;  /* 0x00000010090c7825 */ /* 0x01bfca00078e0206 */
[----:B------:R-:W3:Y:S01]  /*05c0*/  LDG.E R8, desc[UR36][R12.64] ;  /* 0x000000240c087981 */ /* 0x000ee2000c1e1900 */
[----:B------:R-:W-:Y:S01]  /*05d0*/  BSSY.RECONVERGENT B0, `(.L_x_15) ;  /* 0x0000008000007945 */ /* 0x000fe20003800200 */
[----:B------:R-:W-:Y:S02]  /*05e0*/  ISETP.GE.AND P0, PT, R0, 0x1, PT ;  /* 0x000000010000780c */ /* 0x000fe40003f06270 */
[----:B---3--:R-:W-:-:S13]  /*05f0*/  ISETP.NE.AND P1, PT, R8, -0x1, PT ;  /* 0xffffffff0800780c */ /* 0x008fda0003f25270 */
[----:B------:R-:W-:Y:S05]  /*0600*/  @!P1 BRA `(.L_x_16) ;  /* 0x0000000000109947 */ /* 0x000fea0003800000 */
[----:B------:R-:W3:Y:S02]  /*0610*/  LDG.E R8, desc[UR36][R12.64+0x4] ;  /* 0x000004240c087981 */ /* 0x000ee4000c1e1900 */
[----:B---3--:R-:W-:-:S13]  /*0620*/  ISETP.NE.AND P1, PT, R8, RZ, PT ;  /* 0x000000ff0800720c */ /* 0x008fda0003f25270 */
[----:B--2---:R-:W-:-:S05]  /*0630*/  @!P1 IMAD.MOV.U32 R15, RZ, RZ, 0x1 ;  /* 0x00000001ff0f9424 */ /* 0x004fca00078e00ff */
[----:B------:R0:W-:Y:S02]  /*0640*/  @!P1 STG.E desc[UR36][R12.64+0x4], R15 ;  /* 0x0000040f0c009986 */ /* 0x0001e4000c101924 */
.L_x_16:
[----:B------:R-:W-:Y:S05]  /*0650*/  BSYNC.RECONVERGENT B0 ;  /* 0x0000000000007941 */ /* 0x000fea0003800200 */
.L_x_15:
[----:B------:R-:W-:Y:S04]  /*0660*/  BSSY.RECONVERGENT B0, `(.L_x_17) ;  /* 0x0000012000007945 */ /* 0x000fe80003800200 */
[----:B------:R-:W-:Y:S05]  /*0670*/  @!P0 BRA `(.L_x_18) ;  /* 0x0000000000408947 */ /* 0x000fea0003800000 */
[----:B------:R-:W3:Y:S01]  /*0680*/  LDG.E R8, desc[UR36][R6.64+-0x10] ;  /* 0xfffff02406087981 */ /* 0x000ee2000c1e1900 */
[----:B------:R-:W-:Y:S01]  /*0690*/  BSSY.RECONVERGENT B3, `(.L_x_19) ;  /* 0x0000007000037945 */ /* 0x000fe20003800200 */
[----:B---3--:R-:W-:-:S13]  /*06a0*/  ISETP.NE.AND P0, PT, R8, -0x1, PT ;  /* 0xffffffff0800780c */ /* 0x008fda0003f05270 */
[----:B------:R-:W-:Y:S05]  /*06b0*/  @!P0 BRA `(.L_x_20) ;  /* 0x0000000000108947 */ /* 0x000fea0003800000 */
[----:B------:R-:W3:Y:S02]  /*06c0*/  LDG.E R8, desc[UR36][R6.64+-0xc] ;  /* 0xfffff42406087981 */ /* 0x000ee4000c1e1900 */
[----:B---3--:R-:W-:-:S13]  /*06d0*/  ISETP.NE.AND P0, PT, R8, RZ, PT ;  /* 0x000000ff0800720c */ /* 0x008fda0003f05270 */
[----:B0-2---:R-:W-:-:S05]  /*06e0*/  @!P0 IMAD.MOV.U32 R15, RZ, RZ, 0x1 ;  /* 0x00000001ff0f8424 */ /* 0x005fca00078e00ff */
[----:B------:R1:W-:Y:S02]  /*06f0*/  @!P0 STG.E desc[UR36][R6.64+-0xc], R15 ;  /* 0xfffff40f06008986 */ /* 0x0003e4000c101924 */
.L_x_20:
[----:B------:R-:W-:Y:S05]  /*0700*/  BSYNC.RECONVERGENT B3 ;  /* 0x0000000000037941 */ /* 0x000fea0003800200 */
.L_x_19:
[----:B------:R-:W3:Y:S02]  /*0710*/  LDG.E R8, desc[UR36][R12.64+-0x10] ;  /* 0xfffff0240c087981 */ /* 0x000ee4000c1e1900 */
[----:B---3--:R-:W-:-:S13]  /*0720*/  ISETP.NE.AND P0, PT, R8, -0x1, PT ;  /* 0xffffffff0800780c */ /* 0x008fda0003f05270 */
[----:B------:R-:W-:Y:S05]  /*0730*/  @!P0 BRA `(.L_x_18) ;  /* 0x0000000000108947 */ /* 0x000fea0003800000 */
[----:B------:R-:W3:Y:S02]  /*0740*/  LDG.E R8, desc[UR36][R12.64+-0xc] ;  /* 0xfffff4240c087981 */ /* 0x000ee4000c1e1900 */
[----:B---3--:R-:W-:-:S13]  /*0750*/  ISETP.NE.AND P0, PT, R8, RZ, PT ;  /* 0x000000ff0800720c */ /* 0x008fda0003f05270 */
[----:B012---:R-:W-:-:S05]  /*0760*/  @!P0 IMAD.MOV.U32 R15, RZ, RZ, 0x1 ;  /* 0x00000001ff0f8424 */ /* 0x007fca00078e00ff */
[----:B------:R3:W-:Y:S02]  /*0770*/  @!P0 STG.E desc[UR36][R12.64+-0xc], R15 ;  /* 0xfffff40f0c008986 */ /* 0x0007e4000c101924 */
.L_x_18:
[----:B------:R-:W-:Y:S05]  /*0780*/  BSYNC.RECONVERGENT B0 ;  /* 0x0000000000007941 */ /* 0x000fea0003800200 */
.L_x_17:
[----:B------:R-:W-:-:S05]  /*0790*/  VIADD R0, R0, 0x1 ;  /* 0x0000000100007836 */ /* 0x000fca0000000000 */
[----:B------:R-:W-:-:S13]  /*07a0*/  ISETP.GE.AND P0, PT, R0, R9, PT ;  /* 0x000000090000720c */ /* 0x000fda0003f06270 */
[----:B------:R-:W-:Y:S05]  /*07b0*/  @P0 BRA `(.L_x_4) ;  /* 0x0000000000400947 */ /* 0x000fea0003800000 */
[----:B------:R-:W4:Y:S01]  /*07c0*/  LDG.E R0, desc[UR36][R6.64+0x10] ;  /* 0x0000102406007981 */ /* 0x000f22000c1e1900 */
[----:B------:R-:W-:Y:S01]  /*07d0*/  BSSY.RECONVERGENT B0, `(.L_x_21) ;  /* 0x0000007000007945 */ /* 0x000fe20003800200 */
[----:B----4-:R-:W-:-:S13]  /*07e0*/  ISETP.NE.AND P0, PT, R0, -0x1, PT ;  /* 0xffffffff0000780c */ /* 0x010fda0003f05270 */
[----:B------:R-:W-:Y:S05]  /*07f0*/  @!P0 BRA `(.L_x_22) ;  /* 0x0000000000108947 */ /* 0x000fea0003800000 */
[----:B------:R-:W4:Y:S02]  /*0800*/  LDG.E R0, desc[UR36][R6.64+0x14] ;  /* 0x0000142406007981 */ /* 0x000f24000c1e1900 */
[----:B----4-:R-:W-:-:S13]  /*0810*/  ISETP.NE.AND P0, PT, R0, RZ, PT ;  /* 0x000000ff0000720c */ /* 0x010fda0003f05270 */
[----:B0123--:R-:W-:-:S05]  /*0820*/  @!P0 IMAD.MOV.U32 R15, RZ, RZ, 0x1 ;  /* 0x00000001ff0f8424 */ /* 0x00ffca00078e00ff */
[----:B------:R4:W-:Y:S02]  /*0830*/  @!P0 STG.E desc[UR36][R6.64+0x14], R15 ;  /* 0x0000140f06008986 */ /* 0x0009e4000c101924 */
.L_x_22:
[----:B------:R-:W-:Y:S05]  /*0840*/  BSYNC.RECONVERGENT B0 ;  /* 0x0000000000007941 */ /* 0x000fea0003800200 */
.L_x_21:
[----:B------:R-:W5:Y:S02]  /*0850*/  LDG.E R0, desc[UR36][R12.64+0x10] ;  /* 0x000010240c007981 */ /* 0x000f64000c1e1900 */
[----:B-----5:R-:W-:-:S13]  /*0860*/  ISETP.NE.AND P0, PT, R0, -0x1, PT ;  /* 0xffffffff0000780c */ /* 0x020fda0003f05270 */
[----:B------:R-:W-:Y:S05]  /*0870*/  @!P0 BRA `(.L_x_4) ;  /* 0x0000000000108947 */ /* 0x000fea0003800000 */
[----:B------:R-:W5:Y:S02]  /*0880*/  LDG.E R0, desc[UR36][R12.64+0x14] ;  /* 0x000014240c007981 */ /* 0x000f64000c1e1900 */
[----:B-----5:R-:W-:-:S13]  /*0890*/  ISETP.NE.AND P0, PT, R0, RZ, PT ;  /* 0x000000ff0000720c */ /* 0x020fda0003f05270 */
[----:B-12-4-:R-:W-:-:S05]  /*08a0*/  @!P0 IMAD.MOV.U32 R7, RZ, RZ, 0x1 ;  /* 0x00000001ff078424 */ /* 0x016fca00078e00ff */
[----:B------:R1:W-:Y:S02]  /*08b0*/  @!P0 STG.E desc[UR36][R12.64+0x14], R7 ;  /* 0x000014070c008986 */ /* 0x0003e4000c101924 */
.L_x_4:
[----:B------:R-:W-:Y:S05]  /*08c0*/  BSYNC.RECONVERGENT B1 ;  /* 0x0000000000017941 */ /* 0x000fea0003800200 */
.L_x_3:
[----:B------:R-:W-:-:S05]  /*08d0*/  VIADD R16, R16, 0x1 ;  /* 0x0000000110107836 */ /* 0x000fca0000000000 */
[----:B------:R-:W-:-:S13]  /*08e0*/  ISETP.GE.AND P0, PT, R16, R11, PT ;  /* 0x0000000b1000720c */ /* 0x000fda0003f06270 */
[----:B------:R-:W-:Y:S05]  /*08f0*/  @!P0 BRA `(.L_x_23) ;  /* 0xfffffff800248947 */ /* 0x000fea000383ffff */
.L_x_2:
[----:B------:R-:W-:Y:S05]  /*0900*/  BSYNC.RECONVERGENT B2 ;  /* 0x0000000000027941 */ /* 0x000fea0003800200 */
.L_x_1:
[----:B------:R-:W-:-:S04]  /*0910*/  MOV R0, 0x8 ;  /* 0x0000000800007802 */ /* 0x000fc80000000f00 */
[----:B------:R0:W0:Y:S03]  /*0920*/  LDC.64 R2, c[0x4][R0] ;  /* 0x0100000000027b82 */ /* 0x0000260000000a00 */
[----:B------:R-:W-:-:S07]  /*0930*/  LEPC R20, `(.L_x_24) ;  /* 0x000000001014794e */ /* 0x000fce0000000000 */
[----:B01234-:R-:W-:Y:S05]  /*0940*/  CALL.ABS.NOINC R2 ;  /* 0x0000000002007343 */ /* 0x01ffea0003c00000 */
.L_x_24:
[----:B------:R-:W-:Y:S05]  /*0950*/  WARPSYNC.ALL ;  /* 0x0000000000007948 */ /* 0x000fea0003800000 */
[----:B------:R-:W-:Y:S06]  /*0960*/  BAR.SYNC.DEFER_BLOCKING 0x0 ;  /* 0x0000000000007b1d */ /* 0x000fec0000010000 */
[----:B------:R-:W-:Y:S05]  /*0970*/  EXIT ;  /* 0x000000000000794d */ /* 0x000fea0003800000 */
.L_x_25:
[----:B------:R-:W-:-:S00]  /*0980*/  BRA `(.L_x_25) ;  /* 0xfffffffc00fc7947 */ /* 0x000fc0000383ffff */
[----:B------:R-:W-:-:S00]  /*0990*/  NOP ;  /* 0x0000000000007918 */ /* 0x000fc00000000000 */
        /* <DEDUP_REMOVED lines=14> */
.L_x_26:


//--------------------- .nv.shared.reserved.0     --------------------------
	.section	.nv.shared.reserved.0,"aw",@nobits
	.weak		__nv_reservedSMEM_offset_0_alias
	.size		__nv_reservedSMEM_offset_0_alias, 0, 64
	.other		__nv_reservedSMEM_offset_0_alias,@"STO_CUDA_RESERVED_SHARED STV_DEFAULT"
__nv_reservedSMEM_offset_0_alias:
	.zero		0
	.zero		64


//--------------------- .nv.constant0._Z13bfsCudaKernelP6vertexi --------------------------
	.section	.nv.constant0._Z13bfsCudaKernelP6vertexi,"a",@progbits
	.sectionflags	@""
	.align	4
.nv.constant0._Z13bfsCudaKernelP6vertexi:
	.zero		908


//--------------------- SYMBOLS --------------------------

	.type		.nv.reservedSmem.offset0,@object
	.size		.nv.reservedSmem.offset0,0x4
	.type		malloc,@function
	.type		free,@function
